	.headerflags	@"EF_CUDA_TEXMODE_UNIFIED EF_CUDA_64BIT_ADDRESS EF_CUDA_ACCELERATORS EF_CUDA_SM90 EF_CUDA_VIRTUAL_SM(EF_CUDA_SM90)"
	.elftype	@"ET_EXEC"


//--------------------- .nv.info                  --------------------------
	.section	.nv.info,"",@"SHT_CUDA_INFO"
	.align	4


	//----- nvinfo : EIATTR_REGCOUNT
	.align		4
        /*0000*/ 	.byte	0x04, 0x2f
        /*0002*/ 	.short	(.L_1 - .L_0)
	.align		4
.L_0:
        /*0004*/ 	.word	index@(triton_poi_fused_avg_pool2d_56)
        /*0008*/ 	.word	0x00000020


	//----- nvinfo : EIATTR_MIN_STACK_SIZE
	.align		4
.L_1:
        /*000c*/ 	.byte	0x04, 0x12
        /*000e*/ 	.short	(.L_3 - .L_2)
	.align		4
.L_2:
        /*0010*/ 	.word	index@(triton_poi_fused_avg_pool2d_56)
        /*0014*/ 	.word	0x00000000


	//----- nvinfo : EIATTR_FRAME_SIZE
	.align		4
.L_3:
        /*0018*/ 	.byte	0x04, 0x11
        /*001a*/ 	.short	(.L_5 - .L_4)
	.align		4
.L_4:
        /*001c*/ 	.word	index@(triton_poi_fused_avg_pool2d_56)
        /*0020*/ 	.word	0x00000000


	//----- nvinfo : EIATTR_MIN_STACK_SIZE
	.align		4
.L_5:
        /*0024*/ 	.byte	0x04, 0x12
        /*0026*/ 	.short	(.L_7 - .L_6)
	.align		4
.L_6:
        /*0028*/ 	.word	index@(triton_poi_fused_avg_pool2d_56)
        /*002c*/ 	.word	0x00000000
.L_7:


//--------------------- .nv.info.triton_poi_fused_avg_pool2d_56 --------------------------
	.section	.nv.info.triton_poi_fused_avg_pool2d_56,"",@"SHT_CUDA_INFO"
	.sectionflags	@""
	.align	4


	//----- nvinfo : EIATTR_CUDA_API_VERSION
	.align		4
        /*0000*/ 	.byte	0x04, 0x37
        /*0002*/ 	.short	(.L_9 - .L_8)
.L_8:
        /*0004*/ 	.word	0x0000007c


	//----- nvinfo : EIATTR_KPARAM_INFO
	.align		4
.L_9:
        /*0008*/ 	.byte	0x04, 0x17
        /*000a*/ 	.short	(.L_11 - .L_10)
.L_10:
        /*000c*/ 	.word	0x00000000
        /*0010*/ 	.short	0x0002
        /*0012*/ 	.short	0x0010
        /*0014*/ 	.byte	0x00, 0xf0, 0x11, 0x00


	//----- nvinfo : EIATTR_KPARAM_INFO
	.align		4
.L_11:
        /*0018*/ 	.byte	0x04, 0x17
        /*001a*/ 	.short	(.L_13 - .L_12)
.L_12:
        /*001c*/ 	.word	0x00000000
        /*0020*/ 	.short	0x0001
        /*0022*/ 	.short	0x0008
        /*0024*/ 	.byte	0x00, 0xf4, 0x21, 0x00


	//----- nvinfo : EIATTR_KPARAM_INFO
	.align		4
.L_13:
        /*0028*/ 	.byte	0x04, 0x17
        /*002a*/ 	.short	(.L_15 - .L_14)
.L_14:
        /*002c*/ 	.word	0x00000000
        /*0030*/ 	.short	0x0000
        /*0032*/ 	.short	0x0000
        /*0034*/ 	.byte	0x00, 0xf4, 0x21, 0x00


	//----- nvinfo : EIATTR_SPARSE_MMA_MASK
	.align		4
.L_15:
        /*0038*/ 	.byte	0x03, 0x50
        /*003a*/ 	.short	0x0000


	//----- nvinfo : EIATTR_MAXREG_COUNT
	.align		4
        /*003c*/ 	.byte	0x03, 0x1b
        /*003e*/ 	.short	0x00ff


	//----- nvinfo : EIATTR_EXIT_INSTR_OFFSETS
	.align		4
        /*0040*/ 	.byte	0x04, 0x1c
        /*0042*/ 	.short	(.L_17 - .L_16)


	//   ....[0]....
.L_16:
        /*0044*/ 	.word	0x00000b00


	//   ....[1]....
        /*0048*/ 	.word	0x00000b20


	//----- nvinfo : EIATTR_REQNTID
	.align		4
.L_17:
        /*004c*/ 	.byte	0x04, 0x10
        /*004e*/ 	.short	(.L_19 - .L_18)
.L_18:
        /*0050*/ 	.word	0x00000080
        /*0054*/ 	.word	0x00000001
        /*0058*/ 	.word	0x00000001


	//----- nvinfo : EIATTR_CBANK_PARAM_SIZE
	.align		4
.L_19:
        /*005c*/ 	.byte	0x03, 0x19
        /*005e*/ 	.short	0x0014


	//----- nvinfo : EIATTR_PARAM_CBANK
	.align		4
        /*0060*/ 	.byte	0x04, 0x0a
        /*0062*/ 	.short	(.L_21 - .L_20)
	.align		4
.L_20:
        /*0064*/ 	.word	index@(.nv.constant0.triton_poi_fused_avg_pool2d_56)
        /*0068*/ 	.short	0x0210
        /*006a*/ 	.short	0x0014


	//----- nvinfo : EIATTR_SW_WAR
	.align		4
.L_21:
        /*006c*/ 	.byte	0x04, 0x36
        /*006e*/ 	.short	(.L_23 - .L_22)
.L_22:
        /*0070*/ 	.word	0x00000008
.L_23:


//--------------------- .nv.callgraph             --------------------------
	.section	.nv.callgraph,"",@"SHT_CUDA_CALLGRAPH"
	.align	4
	.sectionentsize	8
	.align		4
        /*0000*/ 	.word	0x00000000
	.align		4
        /*0004*/ 	.word	0xffffffff
	.align		4
        /*0008*/ 	.word	0x00000000
	.align		4
        /*000c*/ 	.word	0xfffffffe
	.align		4
        /*0010*/ 	.word	0x00000000
	.align		4
        /*0014*/ 	.word	0xfffffffd
	.align		4
        /*0018*/ 	.word	0x00000000
	.align		4
        /*001c*/ 	.word	0xfffffffc


//--------------------- .text.triton_poi_fused_avg_pool2d_56 --------------------------
	.section	.text.triton_poi_fused_avg_pool2d_56,"ax",@progbits
	.align	128
        .global         triton_poi_fused_avg_pool2d_56
        .type           triton_poi_fused_avg_pool2d_56,@function
        .size           triton_poi_fused_avg_pool2d_56,(.L_x_1 - triton_poi_fused_avg_pool2d_56)
        .other          triton_poi_fused_avg_pool2d_56,@"STO_CUDA_ENTRY STV_DEFAULT"
triton_poi_fused_avg_pool2d_56:
.text.triton_poi_fused_avg_pool2d_56:
[----:B------:R-:W0:Y:S01]  /*0000*/  LDC R1, c[0x0][0x28] ;  /* 0x00000a00ff017b82 */ /* 0x000e220000000800 */
[----:B------:R-:W1:Y:S07]  /*0010*/  S2R R3, SR_CTAID.X ;  /* 0x0000000000037919 */ /* 0x000e6e0000002500 */
[----:B------:R-:W2:Y:S01]  /*0020*/  LDC.64 R12, c[0x0][0x210] ;  /* 0x00008400ff0c7b82 */ /* 0x000ea20000000a00 */
[----:B------:R-:W-:Y:S01]  /*0030*/  CS2R R10, SRZ ;  /* 0x00000000000a7805 */ /* 0x000fe2000001ff00 */
[----:B------:R-:W-:Y:S01]  /*0040*/  ULDC.64 UR4, c[0x0][0x208] ;  /* 0x0000820000047ab9 */ /* 0x000fe20000000a00 */
[----:B------:R-:W3:Y:S01]  /*0050*/  S2R R2, SR_TID.X ;  /* 0x0000000000027919 */ /* 0x000ee20000002100 */
[----:B------:R-:W-:Y:S01]  /*0060*/  CS2R R24, SRZ ;  /* 0x0000000000187805 */ /* 0x000fe2000001ff00 */
[----:B-1----:R-:W-:Y:S01]  /*0070*/  IMAD.SHL.U32 R0, R3, 0x100, RZ ;  /* 0x0000010003007824 */ /* 0x002fe200078e00ff */
[----:B------:R-:W-:Y:S01]  /*0080*/  SHF.R.U32.HI R5, RZ, 0x17, R3 ;  /* 0x00000017ff057819 */ /* 0x000fe20000011603 */
[----:B---3--:R-:W-:-:S03]  /*0090*/  IMAD.SHL.U32 R2, R2, 0x2, RZ ;  /* 0x0000000202027824 */ /* 0x008fc600078e00ff */
[----:B------:R-:W-:Y:S02]  /*00a0*/  IADD3 R0, R0, 0x1, RZ ;  /* 0x0000000100007810 */ /* 0x000fe40007ffe0ff */
[----:B------:R-:W-:Y:S02]  /*00b0*/  SGXT.U32 R5, R5, 0x1 ;  /* 0x000000010505781a */ /* 0x000fe40000000000 */
[----:B------:R-:W-:-:S03]  /*00c0*/  LOP3.LUT R2, R2, 0xfe, RZ, 0xc0, !PT ;  /* 0x000000fe02027812 */ /* 0x000fc600078ec0ff */
[----:B------:R-:W-:Y:S01]  /*00d0*/  IMAD.IADD R4, R0, 0x1, R5 ;  /* 0x0000000100047824 */ /* 0x000fe200078e0205 */
[----:B------:R-:W-:-:S04]  /*00e0*/  PRMT R2, R2, 0x6540, R3 ;  /* 0x0000654002027816 */ /* 0x000fc80000000003 */
[----:B------:R-:W-:Y:S02]  /*00f0*/  SHF.R.S32.HI R3, RZ, 0x1, R2 ;  /* 0x00000001ff037819 */ /* 0x000fe40000011402 */
[----:B------:R-:W-:Y:S02]  /*0100*/  LOP3.LUT R7, R4, 0xffffff02, RZ, 0xc0, !PT ;  /* 0xffffff0204077812 */ /* 0x000fe400078ec0ff */
[----:B------:R-:W-:Y:S01]  /*0110*/  ISETP.GE.AND P5, PT, R2, 0xd00, PT ;  /* 0x00000d000200780c */ /* 0x000fe20003fa6270 */
[----:B------:R-:W-:Y:S01]  /*0120*/  IMAD.HI R4, R3, 0x4ec4ec4f, RZ ;  /* 0x4ec4ec4f03047827 */ /* 0x000fe200078e02ff */
[----:B------:R-:W-:-:S03]  /*0130*/  IADD3 R8, R0, -R7, RZ ;  /* 0x8000000700087210 */ /* 0x000fc60007ffe0ff */
[----:B------:R-:W-:Y:S01]  /*0140*/  IMAD.IADD R0, R3, 0x1, R5 ;  /* 0x0000000103007824 */ /* 0x000fe200078e0205 */
[----:B------:R-:W-:Y:S01]  /*0150*/  SHF.R.U32.HI R7, RZ, 0x1f, R4 ;  /* 0x0000001fff077819 */ /* 0x000fe20000011604 */
[----:B------:R-:W-:-:S03]  /*0160*/  IMAD.HI R5, R2, 0x4ec4ec4f, RZ ;  /* 0x4ec4ec4f02057827 */ /* 0x000fc600078e02ff */
[----:B------:R-:W-:Y:S01]  /*0170*/  LOP3.LUT R0, R0, 0xfffffffe, RZ, 0xc0, !PT ;  /* 0xfffffffe00007812 */ /* 0x000fe200078ec0ff */
[----:B------:R-:W-:Y:S01]  /*0180*/  IMAD.HI R6, R3, 0x4ec4ec4f, RZ ;  /* 0x4ec4ec4f03067827 */ /* 0x000fe200078e02ff */
[----:B------:R-:W-:Y:S02]  /*0190*/  LEA.HI.SX32 R4, R4, R7, 0x19 ;  /* 0x0000000704047211 */ /* 0x000fe400078fcaff */
[----:B------:R-:W-:Y:S02]  /*01a0*/  IADD3 R23, R3, -R0, RZ ;  /* 0x8000000003177210 */ /* 0x000fe40007ffe0ff */
[----:B------:R-:W-:Y:S01]  /*01b0*/  SHF.R.U32.HI R0, RZ, 0x1f, R5 ;  /* 0x0000001fff007819 */ /* 0x000fe20000011605 */
[----:B------:R-:W-:Y:S01]  /*01c0*/  IMAD R4, R4, -0x1a0, R3 ;  /* 0xfffffe6004047824 */ /* 0x000fe200078e0203 */
[----:B------:R-:W-:Y:S02]  /*01d0*/  ISETP.GT.AND P1, PT, R23, RZ, PT ;  /* 0x000000ff1700720c */ /* 0x000fe40003f24270 */
[----:B------:R-:W-:-:S02]  /*01e0*/  LEA.HI.SX32 R5, R5, R0, 0x18 ;  /* 0x0000000005057211 */ /* 0x000fc400078fc2ff */
[----:B------:R-:W-:Y:S02]  /*01f0*/  SHF.R.U32.HI R9, RZ, 0x1f, R6 ;  /* 0x0000001fff097819 */ /* 0x000fe40000011606 */
[----:B------:R-:W-:Y:S01]  /*0200*/  LOP3.LUT R7, R23, R8, RZ, 0xfc, !PT ;  /* 0x0000000817077212 */ /* 0x000fe200078efcff */
[----:B------:R-:W-:Y:S01]  /*0210*/  IMAD R4, R5, 0x680, R4 ;  /* 0x0000068005047824 */ /* 0x000fe200078e0204 */
[C---:B------:R-:W-:Y:S02]  /*0220*/  ISETP.GT.AND P3, PT, R8.reuse, RZ, P1 ;  /* 0x000000ff0800720c */ /* 0x040fe40000f64270 */
[----:B------:R-:W-:Y:S02]  /*0230*/  ISETP.GT.AND P2, PT, R8, -0x1, P1 ;  /* 0xffffffff0800780c */ /* 0x000fe40000f44270 */
[----:B------:R-:W-:Y:S02]  /*0240*/  SHF.L.U32 R26, R4, 0x3, RZ ;  /* 0x00000003041a7819 */ /* 0x000fe400000006ff */
[----:B------:R-:W-:-:S02]  /*0250*/  LEA.HI.SX32 R9, R6, R9, 0x19 ;  /* 0x0000000906097211 */ /* 0x000fc400078fcaff */
[----:B------:R-:W-:Y:S01]  /*0260*/  ISETP.GT.AND P6, PT, R7, -0x1, !P5 ;  /* 0xffffffff0700780c */ /* 0x000fe20006fc4270 */
[----:B------:R-:W-:Y:S01]  /*0270*/  VIADD R7, R26, 0x26fb ;  /* 0x000026fb1a077836 */ /* 0x000fe20000000000 */
[----:B------:R-:W-:Y:S01]  /*0280*/  ISETP.LT.AND P1, PT, R2, 0xd00, P1 ;  /* 0x00000d000200780c */ /* 0x000fe20000f21270 */
[----:B------:R-:W-:Y:S01]  /*0290*/  VIADD R3, R26, 0x26fd ;  /* 0x000026fd1a037836 */ /* 0x000fe20000000000 */
[----:B------:R-:W-:Y:S02]  /*02a0*/  SHF.R.S32.HI R6, RZ, 0x1, R2 ;  /* 0x00000001ff067819 */ /* 0x000fe40000011402 */
[----:B------:R-:W-:Y:S02]  /*02b0*/  IADD3 R15, R26, 0x26fc, RZ ;  /* 0x000026fc1a0f7810 */ /* 0x000fe40007ffe0ff */
[----:B------:R-:W-:Y:S01]  /*02c0*/  LEA R17, R8, R7, 0x1 ;  /* 0x0000000708117211 */ /* 0x000fe200078e08ff */
[----:B------:R-:W-:Y:S01]  /*02d0*/  IMAD R0, R9, -0x1a0, R6 ;  /* 0xfffffe6009007824 */ /* 0x000fe200078e0206 */
[----:B------:R-:W-:Y:S01]  /*02e0*/  ISETP.LT.AND P3, PT, R2, 0xd00, P3 ;  /* 0x00000d000200780c */ /* 0x000fe20001f61270 */
[----:B------:R-:W-:Y:S01]  /*02f0*/  IMAD R19, R8, 0x2, R15 ;  /* 0x0000000208137824 */ /* 0x000fe200078e020f */
[----:B------:R-:W-:Y:S01]  /*0300*/  ISETP.LT.AND P2, PT, R2, 0xd00, P2 ;  /* 0x00000d000200780c */ /* 0x000fe20001741270 */
[----:B--2---:R-:W-:Y:S01]  /*0310*/  IMAD.WIDE R6, R15, 0x4, R12 ;  /* 0x000000040f067825 */ /* 0x004fe200078e020c */
[----:B------:R-:W-:-:S03]  /*0320*/  ISETP.GT.AND P0, PT, R23, -0x1, PT ;  /* 0xffffffff1700780c */ /* 0x000fc60003f04270 */
[----:B------:R-:W-:-:S04]  /*0330*/  IMAD.WIDE R14, R3, 0x4, R12 ;  /* 0x00000004030e7825 */ /* 0x000fc800078e020c */
[----:B------:R-:W-:Y:S01]  /*0340*/  IMAD R4, R5, 0x680, R0 ;  /* 0x0000068005047824 */ /* 0x000fe200078e0200 */
[----:B------:R1:W2:Y:S01]  /*0350*/  @P1 LDG.E.EL R11, desc[UR4][R14.64] ;  /* 0x000000040e0b1981 */ /* 0x0002a2000c2e1900 */
[----:B------:R-:W-:Y:S01]  /*0360*/  IMAD.MOV.U32 R9, RZ, RZ, RZ ;  /* 0x000000ffff097224 */ /* 0x000fe200078e00ff */
[----:B------:R-:W-:Y:S01]  /*0370*/  HFMA2.MMA R0, -RZ, RZ, 0, 0 ;  /* 0x00000000ff007435 */ /* 0x000fe200000001ff */
[----:B------:R-:W-:Y:S01]  /*0380*/  IMAD.SHL.U32 R4, R4, 0x8, RZ ;  /* 0x0000000804047824 */ /* 0x000fe200078e00ff */
[C---:B------:R-:W-:Y:S01]  /*0390*/  ISETP.GT.AND P4, PT, R8.reuse, RZ, P0 ;  /* 0x000000ff0800720c */ /* 0x040fe20000784270 */
[--C-:B------:R-:W-:Y:S01]  /*03a0*/  IMAD.WIDE R16, R17, 0x4, R12.reuse ;  /* 0x0000000411107825 */ /* 0x100fe200078e020c */
[----:B------:R3:W4:Y:S03]  /*03b0*/  @P1 LDG.E.EL R24, desc[UR4][R6.64] ;  /* 0x0000000406181981 */ /* 0x000726000c2e1900 */
[----:B------:R-:W-:Y:S01]  /*03c0*/  IMAD.WIDE R18, R19, 0x4, R12 ;  /* 0x0000000413127825 */ /* 0x000fe200078e020c */
[----:B-1----:R-:W-:Y:S01]  /*03d0*/  LEA R15, R8, R3, 0x1 ;  /* 0x00000003080f7211 */ /* 0x002fe200078e08ff */
[----:B------:R1:W5:Y:S01]  /*03e0*/  @P3 LDG.E.EL R9, desc[UR4][R16.64] ;  /* 0x0000000410093981 */ /* 0x000362000c2e1900 */
[----:B------:R-:W-:-:S02]  /*03f0*/  ISETP.LT.AND P0, PT, R2, 0xd00, P0 ;  /* 0x00000d000200780c */ /* 0x000fc40000701270 */
[----:B------:R-:W-:Y:S01]  /*0400*/  ISETP.LT.AND P4, PT, R2, 0xd00, P4 ;  /* 0x00000d000200780c */ /* 0x000fe20002781270 */
[----:B------:R-:W-:Y:S01]  /*0410*/  IMAD.WIDE R14, R15, 0x4, R12 ;  /* 0x000000040f0e7825 */ /* 0x000fe200078e020c */
[----:B------:R1:W5:Y:S03]  /*0420*/  @P2 LDG.E.EL R25, desc[UR4][R18.64] ;  /* 0x0000000412192981 */ /* 0x000366000c2e1900 */
[C---:B---3--:R-:W-:Y:S01]  /*0430*/  VIADD R7, R4.reuse, 0x26ff ;  /* 0x000026ff04077836 */ /* 0x048fe20000000000 */
[----:B------:R3:W5:Y:S01]  /*0440*/  @P2 LDG.E.EL R0, desc[UR4][R14.64] ;  /* 0x000000040e002981 */ /* 0x000762000c2e1900 */
[----:B------:R-:W-:Y:S01]  /*0450*/  VIADD R21, R4, 0x2700 ;  /* 0x0000270004157836 */ /* 0x000fe20000000000 */
[----:B-1----:R-:W-:Y:S01]  /*0460*/  IADD3 R17, R26, 0x2700, RZ ;  /* 0x000027001a117810 */ /* 0x002fe20007ffe0ff */
[----:B------:R-:W-:Y:S01]  /*0470*/  HFMA2.MMA R4, -RZ, RZ, 0, 0 ;  /* 0x00000000ff047435 */ /* 0x000fe200000001ff */
[----:B------:R-:W-:-:S02]  /*0480*/  VIADD R3, R26, 0x2703 ;  /* 0x000027031a037836 */ /* 0x000fc40000000000 */
[----:B0-----:R-:W-:Y:S01]  /*0490*/  IMAD R19, R8, 0x2, R7 ;  /* 0x0000000208137824 */ /* 0x001fe200078e0207 */
[----:B------:R-:W-:Y:S01]  /*04a0*/  MOV R22, RZ ;  /* 0x000000ff00167202 */ /* 0x000fe20000000f00 */
[----:B------:R-:W-:Y:S01]  /*04b0*/  IMAD.WIDE R16, R17, 0x4, R12 ;  /* 0x0000000411107825 */ /* 0x000fe200078e020c */
[----:B------:R-:W-:-:S03]  /*04c0*/  IADD3 R27, R26, 0x2701, RZ ;  /* 0x000027011a1b7810 */ /* 0x000fc60007ffe0ff */
[----:B------:R-:W-:Y:S01]  /*04d0*/  IMAD.WIDE R18, R19, 0x4, R12 ;  /* 0x0000000413127825 */ /* 0x000fe200078e020c */
[----:B------:R-:W-:Y:S02]  /*04e0*/  CS2R R6, SRZ ;  /* 0x0000000000067805 */ /* 0x000fe4000001ff00 */
[C---:B------:R-:W-:Y:S01]  /*04f0*/  LEA R29, R8.reuse, R27, 0x1 ;  /* 0x0000001b081d7211 */ /* 0x040fe200078e08ff */
[----:B------:R-:W5:Y:S01]  /*0500*/  @P0 LDG.E.EL R4, desc[UR4][R16.64] ;  /* 0x0000000410040981 */ /* 0x000f62000c2e1900 */
[C---:B------:R-:W-:Y:S02]  /*0510*/  IMAD R21, R8.reuse, 0x2, R21 ;  /* 0x0000000208157824 */ /* 0x040fe400078e0215 */
[----:B------:R-:W-:Y:S01]  /*0520*/  IMAD R28, R8, 0x2, R3 ;  /* 0x00000002081c7824 */ /* 0x000fe200078e0203 */
[----:B------:R0:W5:Y:S01]  /*0530*/  @P4 LDG.E.EL R22, desc[UR4][R18.64] ;  /* 0x0000000412164981 */ /* 0x000162000c2e1900 */
[----:B---3--:R-:W-:Y:S01]  /*0540*/  IMAD.WIDE R14, R27, 0x4, R12 ;  /* 0x000000041b0e7825 */ /* 0x008fe200078e020c */
[----:B------:R-:W-:-:S03]  /*0550*/  MOV R3, RZ ;  /* 0x000000ff00037202 */ /* 0x000fc60000000f00 */
[--C-:B------:R-:W-:Y:S01]  /*0560*/  IMAD.WIDE R20, R21, 0x4, R12.reuse ;  /* 0x0000000415147825 */ /* 0x100fe200078e020c */
[----:B------:R1:W3:Y:S03]  /*0570*/  @P0 LDG.E.EL R7, desc[UR4][R14.64] ;  /* 0x000000040e070981 */ /* 0x0002e6000c2e1900 */
[--C-:B0-----:R-:W-:Y:S01]  /*0580*/  IMAD.WIDE R18, R28, 0x4, R12.reuse ;  /* 0x000000041c127825 */ /* 0x101fe200078e020c */
[----:B------:R0:W3:Y:S03]  /*0590*/  @P6 LDG.E.EL R10, desc[UR4][R20.64] ;  /* 0x00000004140a6981 */ /* 0x0000e6000c2e1900 */
[----:B------:R-:W-:Y:S01]  /*05a0*/  IMAD.WIDE R16, R29, 0x4, R12 ;  /* 0x000000041d107825 */ /* 0x000fe200078e020c */
[----:B------:R-:W3:Y:S01]  /*05b0*/  @P4 LDG.E.EL R6, desc[UR4][R18.64] ;  /* 0x0000000412064981 */ /* 0x000ee2000c2e1900 */
[----:B-1----:R-:W-:-:S02]  /*05c0*/  IADD3 R15, R26, 0x2705, RZ ;  /* 0x000027051a0f7810 */ /* 0x002fc40007ffe0ff */
[----:B------:R-:W-:Y:S01]  /*05d0*/  VIADD R27, R26, 0x2704 ;  /* 0x000027041a1b7836 */ /* 0x000fe20000000000 */
[----:B------:R1:W3:Y:S01]  /*05e0*/  @P6 LDG.E.EL R3, desc[UR4][R16.64] ;  /* 0x0000000410036981 */ /* 0x0002e2000c2e1900 */
[----:B------:R-:W-:Y:S02]  /*05f0*/  CS2R R28, SRZ ;  /* 0x00000000001c7805 */ /* 0x000fe4000001ff00 */
[C---:B0-----:R-:W-:Y:S02]  /*0600*/  IMAD R21, R8.reuse, 0x2, R27 ;  /* 0x0000000208157824 */ /* 0x041fe400078e021b */
[----:B------:R-:W-:Y:S01]  /*0610*/  IMAD.WIDE R26, R27, 0x4, R12 ;  /* 0x000000041b1a7825 */ /* 0x000fe200078e020c */
[----:B-1----:R-:W-:-:S03]  /*0620*/  LEA R17, R8, R15, 0x1 ;  /* 0x0000000f08117211 */ /* 0x002fc600078e08ff */
[--C-:B------:R-:W-:Y:S01]  /*0630*/  IMAD.WIDE R20, R21, 0x4, R12.reuse ;  /* 0x0000000415147825 */ /* 0x100fe200078e020c */
[----:B------:R0:W3:Y:S03]  /*0640*/  @P0 LDG.E.EL R29, desc[UR4][R26.64] ;  /* 0x000000041a1d0981 */ /* 0x0000e6000c2e1900 */
[--C-:B------:R-:W-:Y:S01]  /*0650*/  IMAD.WIDE R14, R15, 0x4, R12.reuse ;  /* 0x000000040f0e7825 */ /* 0x100fe200078e020c */
[----:B------:R-:W3:Y:S03]  /*0660*/  @P6 LDG.E.EL R28, desc[UR4][R20.64] ;  /* 0x00000004141c6981 */ /* 0x000ee6000c2e1900 */
[----:B------:R-:W-:Y:S01]  /*0670*/  IMAD.WIDE R12, R17, 0x4, R12 ;  /* 0x00000004110c7825 */ /* 0x000fe200078e020c */
[----:B------:R-:W-:-:S06]  /*0680*/  CS2R R16, SRZ ;  /* 0x0000000000107805 */ /* 0x000fcc000001ff00 */
[----:B------:R-:W3:Y:S04]  /*0690*/  @P0 LDG.E.EL R17, desc[UR4][R14.64] ;  /* 0x000000040e110981 */ /* 0x000ee8000c2e1900 */
[----:B------:R1:W3:Y:S01]  /*06a0*/  @P6 LDG.E.EL R16, desc[UR4][R12.64] ;  /* 0x000000040c106981 */ /* 0x0002e2000c2e1900 */
[----:B------:R-:W-:-:S05]  /*06b0*/  IMAD.SHL.U32 R19, R23, 0x2, RZ ;  /* 0x0000000217137824 */ /* 0x000fca00078e00ff */
[----:B------:R-:W-:-:S04]  /*06c0*/  LEA R18, R8, R19, 0x1 ;  /* 0x0000001308127211 */ /* 0x000fc800078e08ff */
[----:B0-----:R-:W-:Y:S01]  /*06d0*/  IADD3 R26, -R18, 0x1, RZ ;  /* 0x00000001121a7810 */ /* 0x001fe20007ffe1ff */
[C---:B-1----:R-:W-:Y:S02]  /*06e0*/  IMAD.SHL.U32 R12, R8.reuse, 0x4, RZ ;  /* 0x00000004080c7824 */ /* 0x042fe400078e00ff */
[C---:B------:R-:W-:Y:S01]  /*06f0*/  IMAD R27, R23.reuse, -0x4, -R19 ;  /* 0xfffffffc171b7824 */ /* 0x040fe200078e0a13 */
[----:B------:R-:W-:Y:S01]  /*0700*/  LEA R8, R8, 0x2, 0x1 ;  /* 0x0000000208087811 */ /* 0x000fe200078e08ff */
[----:B------:R-:W-:Y:S01]  /*0710*/  IMAD R23, R23, R12, R26 ;  /* 0x0000000c17177224 */ /* 0x000fe200078e021a */
[----:B------:R-:W-:Y:S02]  /*0720*/  IADD3 R18, R19, 0x2, RZ ;  /* 0x0000000213127810 */ /* 0x000fe40007ffe0ff */
[----:B------:R-:W-:Y:S02]  /*0730*/  IADD3 R19, -R19, RZ, RZ ;  /* 0x000000ff13137210 */ /* 0x000fe40007ffe1ff */
[----:B------:R-:W-:Y:S01]  /*0740*/  IADD3 R23, R8, R23, RZ ;  /* 0x0000001708177210 */ /* 0x000fe20007ffe0ff */
[----:B------:R-:W-:-:S04]  /*0750*/  IMAD.IADD R27, R18, 0x1, R27 ;  /* 0x00000001121b7824 */ /* 0x000fc800078e021b */
[----:B------:R-:W-:Y:S02]  /*0760*/  IMAD R23, R8, R19, R23 ;  /* 0x0000001308177224 */ /* 0x000fe400078e0217 */
[----:B------:R-:W-:-:S03]  /*0770*/  IMAD R27, R18, 0x2, R27 ;  /* 0x00000002121b7824 */ /* 0x000fc600078e021b */
[----:B------:R-:W-:Y:S01]  /*0780*/  IADD3 R23, R18, R23, RZ ;  /* 0x0000001712177210 */ /* 0x000fe20007ffe0ff */
[----:B------:R-:W-:-:S03]  /*0790*/  VIADD R27, R27, 0x3 ;  /* 0x000000031b1b7836 */ /* 0x000fc60000000000 */
[----:B------:R-:W-:Y:S02]  /*07a0*/  LEA R23, R18, R23, 0x1 ;  /* 0x0000001712177211 */ /* 0x000fe400078e08ff */
[----:B------:R-:W-:Y:S01]  /*07b0*/  I2FP.F32.S32 R8, R27 ;  /* 0x0000001b00087245 */ /* 0x000fe20000201400 */
[----:B------:R-:W-:-:S04]  /*07c0*/  IMAD R2, R5, -0x340, R2 ;  /* 0xfffffcc005027824 */ /* 0x000fc800078e0202 */
[----:B------:R-:W-:Y:S01]  /*07d0*/  IMAD R5, R5, 0xd00, R2 ;  /* 0x00000d0005057824 */ /* 0x000fe200078e0202 */
[----:B--2---:R-:W-:Y:S02]  /*07e0*/  SEL R11, R11, RZ, P1 ;  /* 0x000000ff0b0b7207 */ /* 0x004fe40000800000 */
[----:B----4-:R-:W-:Y:S02]  /*07f0*/  SEL R24, R24, RZ, P1 ;  /* 0x000000ff18187207 */ /* 0x010fe40000800000 */
[----:B-----5:R-:W-:-:S03]  /*0800*/  SEL R12, R9, RZ, P3 ;  /* 0x000000ff090c7207 */ /* 0x020fc60001800000 */
[----:B------:R-:W-:Y:S01]  /*0810*/  FADD R24, RZ, R24 ;  /* 0x00000018ff187221 */ /* 0x000fe20000000000 */
[----:B------:R-:W-:Y:S02]  /*0820*/  SEL R25, R25, RZ, P2 ;  /* 0x000000ff19197207 */ /* 0x000fe40001000000 */
[----:B------:R-:W-:-:S03]  /*0830*/  SEL R0, R0, RZ, P2 ;  /* 0x000000ff00007207 */ /* 0x000fc60001000000 */
[----:B------:R-:W-:Y:S01]  /*0840*/  FADD R25, R12, R25 ;  /* 0x000000190c197221 */ /* 0x000fe20000000000 */
[----:B------:R-:W-:-:S03]  /*0850*/  FADD R11, R24, R11 ;  /* 0x0000000b180b7221 */ /* 0x000fc60000000000 */
[----:B------:R-:W-:Y:S01]  /*0860*/  FADD R25, R25, R0 ;  /* 0x0000000019197221 */ /* 0x000fe20000000000 */
[----:B------:R-:W-:Y:S01]  /*0870*/  I2FP.F32.S32 R0, R23 ;  /* 0x0000001700007245 */ /* 0x000fe20000201400 */
[----:B------:R-:W-:Y:S01]  /*0880*/  FADD R11, RZ, R11 ;  /* 0x0000000bff0b7221 */ /* 0x000fe20000000000 */
[----:B------:R-:W-:Y:S02]  /*0890*/  FSETP.GT.AND P3, PT, |R8|, 8.50705917302346158658e+37, PT ;  /* 0x7e8000000800780b */ /* 0x000fe40003f64200 */
[----:B------:R-:W-:Y:S02]  /*08a0*/  FSETP.GT.AND P2, PT, |R0|, 8.50705917302346158658e+37, PT ;  /* 0x7e8000000000780b */ /* 0x000fe40003f44200 */
[----:B------:R-:W-:Y:S02]  /*08b0*/  SEL R4, R4, RZ, P0 ;  /* 0x000000ff04047207 */ /* 0x000fe40000000000 */
[----:B------:R-:W-:-:S03]  /*08c0*/  SEL R22, R22, RZ, P4 ;  /* 0x000000ff16167207 */ /* 0x000fc60002000000 */
[----:B------:R-:W-:Y:S01]  /*08d0*/  FADD R11, R11, R4 ;  /* 0x000000040b0b7221 */ /* 0x000fe20000000000 */
[----:B------:R-:W-:Y:S01]  /*08e0*/  FSETP.GEU.AND P1, PT, |R8|, 1.175494350822287508e-38, PT ;  /* 0x008000000800780b */ /* 0x000fe20003f2e200 */
[----:B------:R-:W-:Y:S01]  /*08f0*/  FADD R25, R25, R22 ;  /* 0x0000001619197221 */ /* 0x000fe20000000000 */
[----:B---3--:R-:W-:Y:S02]  /*0900*/  SEL R12, R7, RZ, P0 ;  /* 0x000000ff070c7207 */ /* 0x008fe40000000000 */
[----:B------:R-:W-:Y:S02]  /*0910*/  SEL R10, R10, RZ, P6 ;  /* 0x000000ff0a0a7207 */ /* 0x000fe40003000000 */
[----:B------:R-:W-:Y:S02]  /*0920*/  SEL R4, R6, RZ, P4 ;  /* 0x000000ff06047207 */ /* 0x000fe40002000000 */
[----:B------:R-:W-:Y:S01]  /*0930*/  FSETP.GEU.AND P4, PT, |R0|, 1.175494350822287508e-38, PT ;  /* 0x008000000000780b */ /* 0x000fe20003f8e200 */
[----:B------:R-:W-:Y:S01]  /*0940*/  FADD R10, R25, R10 ;  /* 0x0000000a190a7221 */ /* 0x000fe20000000000 */
[----:B------:R-:W-:Y:S01]  /*0950*/  SEL R3, R3, RZ, P6 ;  /* 0x000000ff03037207 */ /* 0x000fe20003000000 */
[----:B------:R-:W-:Y:S01]  /*0960*/  @P3 FMUL R8, R8, 0.25 ;  /* 0x3e80000008083820 */ /* 0x000fe20000400000 */
[----:B------:R-:W-:Y:S01]  /*0970*/  FADD R11, R11, R12 ;  /* 0x0000000c0b0b7221 */ /* 0x000fe20000000000 */
[----:B------:R-:W0:Y:S01]  /*0980*/  LDC.64 R6, c[0x0][0x218] ;  /* 0x00008600ff067b82 */ /* 0x000e220000000a00 */
[----:B------:R-:W-:Y:S01]  /*0990*/  @P2 FMUL R0, R0, 0.25 ;  /* 0x3e80000000002820 */ /* 0x000fe20000400000 */
[----:B------:R-:W-:Y:S01]  /*09a0*/  FADD R3, R10, R3 ;  /* 0x000000030a037221 */ /* 0x000fe20000000000 */
[----:B------:R-:W-:Y:S01]  /*09b0*/  @!P1 FMUL R8, R8, 16777216 ;  /* 0x4b80000008089820 */ /* 0x000fe20000400000 */
[----:B------:R-:W-:-:S02]  /*09c0*/  FADD R11, RZ, R11 ;  /* 0x0000000bff0b7221 */ /* 0x000fc40000000000 */
[----:B------:R-:W-:Y:S01]  /*09d0*/  FADD R3, R3, R4 ;  /* 0x0000000403037221 */ /* 0x000fe20000000000 */
[----:B------:R-:W-:Y:S01]  /*09e0*/  SEL R10, R29, RZ, P0 ;  /* 0x000000ff1d0a7207 */ /* 0x000fe20000000000 */
[----:B------:R-:W-:Y:S01]  /*09f0*/  @!P4 FMUL R0, R0, 16777216 ;  /* 0x4b8000000000c820 */ /* 0x000fe20000400000 */
[----:B------:R-:W-:-:S03]  /*0a00*/  SEL R28, R28, RZ, P6 ;  /* 0x000000ff1c1c7207 */ /* 0x000fc60003000000 */
[----:B------:R-:W-:Y:S01]  /*0a10*/  FADD R10, R11, R10 ;  /* 0x0000000a0b0a7221 */ /* 0x000fe20000000000 */
[----:B------:R-:W1:Y:S01]  /*0a20*/  MUFU.RCP R8, R8 ;  /* 0x0000000800087308 */ /* 0x000e620000001000 */
[----:B------:R-:W-:Y:S01]  /*0a30*/  FADD R11, R3, R28 ;  /* 0x0000001c030b7221 */ /* 0x000fe20000000000 */
[----:B------:R-:W-:-:S06]  /*0a40*/  SEL R17, R17, RZ, P0 ;  /* 0x000000ff11117207 */ /* 0x000fcc0000000000 */
[----:B------:R-:W2:Y:S01]  /*0a50*/  MUFU.RCP R9, R0 ;  /* 0x0000000000097308 */ /* 0x000ea20000001000 */
[----:B------:R-:W-:Y:S01]  /*0a60*/  SEL R16, R16, RZ, P6 ;  /* 0x000000ff10107207 */ /* 0x000fe20003000000 */
[----:B------:R-:W-:-:S04]  /*0a70*/  FADD R3, R10, R17 ;  /* 0x000000110a037221 */ /* 0x000fc80000000000 */
[----:B------:R-:W-:Y:S01]  /*0a80*/  FADD R16, R11, R16 ;  /* 0x000000100b107221 */ /* 0x000fe20000000000 */
[----:B------:R-:W-:-:S03]  /*0a90*/  @P3 FMUL R3, R3, 0.25 ;  /* 0x3e80000003033820 */ /* 0x000fc60000400000 */
[----:B------:R-:W-:Y:S01]  /*0aa0*/  @P2 FMUL R16, R16, 0.25 ;  /* 0x3e80000010102820 */ /* 0x000fe20000400000 */
[----:B------:R-:W-:-:S03]  /*0ab0*/  @!P1 FMUL R3, R3, 16777216 ;  /* 0x4b80000003039820 */ /* 0x000fc60000400000 */
[----:B------:R-:W-:Y:S01]  /*0ac0*/  @!P4 FMUL R16, R16, 16777216 ;  /* 0x4b8000001010c820 */ /* 0x000fe20000400000 */
[----:B0-----:R-:W-:-:S04]  /*0ad0*/  IMAD.WIDE R6, R5, 0x4, R6 ;  /* 0x0000000405067825 */ /* 0x001fc800078e0206 */
[----:B-1----:R-:W-:Y:S01]  /*0ae0*/  FMUL R8, R8, R3 ;  /* 0x0000000308087220 */ /* 0x002fe20000400000 */
[----:B--2---:R-:W-:Y:S01]  /*0af0*/  FMUL R9, R9, R16 ;  /* 0x0000001009097220 */ /* 0x004fe20000400000 */
[----:B------:R-:W-:Y:S06]  /*0b00*/  @P5 EXIT ;  /* 0x000000000000594d */ /* 0x000fec0003800000 */
[----:B------:R-:W-:Y:S01]  /*0b10*/  STG.E.64 desc[UR4][R6.64], R8 ;  /* 0x0000000806007986 */ /* 0x000fe2000c101b04 */
[----:B------:R-:W-:Y:S05]  /*0b20*/  EXIT ;  /* 0x000000000000794d */ /* 0x000fea0003800000 */
.L_x_0:
[----:B------:R-:W-:-:S00]  /*0b30*/  BRA `(.L_x_0) ;  /* 0xfffffffc00fc7947 */ /* 0x000fc0000383ffff */
[----:B------:R-:W-:-:S00]  /*0b40*/  NOP ;  /* 0x0000000000007918 */ /* 0x000fc00000000000 */
        /* <DEDUP_REMOVED lines=11> */
.L_x_1:


//--------------------- .nv.constant0.triton_poi_fused_avg_pool2d_56 --------------------------
	.section	.nv.constant0.triton_poi_fused_avg_pool2d_56,"a",@progbits
	.sectionflags	@""
	.align	4
.nv.constant0.triton_poi_fused_avg_pool2d_56:
	.zero		548
